	.headerflags	@"EF_CUDA_TEXMODE_UNIFIED EF_CUDA_64BIT_ADDRESS EF_CUDA_ACCELERATORS EF_CUDA_SM90 EF_CUDA_VIRTUAL_SM(EF_CUDA_SM90)"
	.elftype	@"ET_EXEC"


//--------------------- .nv.info                  --------------------------
	.section	.nv.info,"",@"SHT_CUDA_INFO"
	.align	4


	//----- nvinfo : EIATTR_REGCOUNT
	.align		4
        /*0000*/ 	.byte	0x04, 0x2f
        /*0002*/ 	.short	(.L_3 - .L_2)
	.align		4
.L_2:
        /*0004*/ 	.word	index@(triton_poi_fused__native_batch_norm_legit_no_training_relu_14)
        /*0008*/ 	.word	0x00000012


	//----- nvinfo : EIATTR_MIN_STACK_SIZE
	.align		4
.L_3:
        /*000c*/ 	.byte	0x04, 0x12
        /*000e*/ 	.short	(.L_5 - .L_4)
	.align		4
.L_4:
        /*0010*/ 	.word	index@(triton_poi_fused__native_batch_norm_legit_no_training_relu_14)
        /*0014*/ 	.word	0x00000000


	//----- nvinfo : EIATTR_FRAME_SIZE
	.align		4
.L_5:
        /*0018*/ 	.byte	0x04, 0x11
        /*001a*/ 	.short	(.L_7 - .L_6)
	.align		4
.L_6:
        /*001c*/ 	.word	index@(triton_poi_fused__native_batch_norm_legit_no_training_relu_14)
        /*0020*/ 	.word	0x00000000


	//----- nvinfo : EIATTR_MIN_STACK_SIZE
	.align		4
.L_7:
        /*0024*/ 	.byte	0x04, 0x12
        /*0026*/ 	.short	(.L_9 - .L_8)
	.align		4
.L_8:
        /*0028*/ 	.word	index@(triton_poi_fused__native_batch_norm_legit_no_training_relu_14)
        /*002c*/ 	.word	0x00000000
.L_9:


//--------------------- .nv.info.triton_poi_fused__native_batch_norm_legit_no_training_relu_14 --------------------------
	.section	.nv.info.triton_poi_fused__native_batch_norm_legit_no_training_relu_14,"",@"SHT_CUDA_INFO"
	.sectionflags	@""
	.align	4


	//----- nvinfo : EIATTR_CUDA_API_VERSION
	.align		4
        /*0000*/ 	.byte	0x04, 0x37
        /*0002*/ 	.short	(.L_11 - .L_10)
.L_10:
        /*0004*/ 	.word	0x0000007c


	//----- nvinfo : EIATTR_KPARAM_INFO
	.align		4
.L_11:
        /*0008*/ 	.byte	0x04, 0x17
        /*000a*/ 	.short	(.L_13 - .L_12)
.L_12:
        /*000c*/ 	.word	0x00000000
        /*0010*/ 	.short	0x0006
        /*0012*/ 	.short	0x0030
        /*0014*/ 	.byte	0x00, 0xf0, 0x11, 0x00


	//----- nvinfo : EIATTR_KPARAM_INFO
	.align		4
.L_13:
        /*0018*/ 	.byte	0x04, 0x17
        /*001a*/ 	.short	(.L_15 - .L_14)
.L_14:
        /*001c*/ 	.word	0x00000000
        /*0020*/ 	.short	0x0005
        /*0022*/ 	.short	0x0028
        /*0024*/ 	.byte	0x00, 0xf4, 0x21, 0x00


	//----- nvinfo : EIATTR_KPARAM_INFO
	.align		4
.L_15:
        /*0028*/ 	.byte	0x04, 0x17
        /*002a*/ 	.short	(.L_17 - .L_16)
.L_16:
        /*002c*/ 	.word	0x00000000
        /*0030*/ 	.short	0x0004
        /*0032*/ 	.short	0x0020
        /*0034*/ 	.byte	0x00, 0xf4, 0x21, 0x00


	//----- nvinfo : EIATTR_KPARAM_INFO
	.align		4
.L_17:
        /*0038*/ 	.byte	0x04, 0x17
        /*003a*/ 	.short	(.L_19 - .L_18)
.L_18:
        /*003c*/ 	.word	0x00000000
        /*0040*/ 	.short	0x0003
        /*0042*/ 	.short	0x0018
        /*0044*/ 	.byte	0x00, 0xf4, 0x21, 0x00


	//----- nvinfo : EIATTR_KPARAM_INFO
	.align		4
.L_19:
        /*0048*/ 	.byte	0x04, 0x17
        /*004a*/ 	.short	(.L_21 - .L_20)
.L_20:
        /*004c*/ 	.word	0x00000000
        /*0050*/ 	.short	0x0002
        /*0052*/ 	.short	0x0010
        /*0054*/ 	.byte	0x00, 0xf4, 0x21, 0x00


	//----- nvinfo : EIATTR_KPARAM_INFO
	.align		4
.L_21:
        /*0058*/ 	.byte	0x04, 0x17
        /*005a*/ 	.short	(.L_23 - .L_22)
.L_22:
        /*005c*/ 	.word	0x00000000
        /*0060*/ 	.short	0x0001
        /*0062*/ 	.short	0x0008
        /*0064*/ 	.byte	0x00, 0xf4, 0x21, 0x00


	//----- nvinfo : EIATTR_KPARAM_INFO
	.align		4
.L_23:
        /*0068*/ 	.byte	0x04, 0x17
        /*006a*/ 	.short	(.L_25 - .L_24)
.L_24:
        /*006c*/ 	.word	0x00000000
        /*0070*/ 	.short	0x0000
        /*0072*/ 	.short	0x0000
        /*0074*/ 	.byte	0x00, 0xf4, 0x21, 0x00


	//----- nvinfo : EIATTR_SPARSE_MMA_MASK
	.align		4
.L_25:
        /*0078*/ 	.byte	0x03, 0x50
        /*007a*/ 	.short	0x0000


	//----- nvinfo : EIATTR_MAXREG_COUNT
	.align		4
        /*007c*/ 	.byte	0x03, 0x1b
        /*007e*/ 	.short	0x00ff


	//----- nvinfo : EIATTR_EXIT_INSTR_OFFSETS
	.align		4
        /*0080*/ 	.byte	0x04, 0x1c
        /*0082*/ 	.short	(.L_27 - .L_26)


	//   ....[0]....
.L_26:
        /*0084*/ 	.word	0x000003d0


	//----- nvinfo : EIATTR_REQNTID
	.align		4
.L_27:
        /*0088*/ 	.byte	0x04, 0x10
        /*008a*/ 	.short	(.L_29 - .L_28)
.L_28:
        /*008c*/ 	.word	0x00000080
        /*0090*/ 	.word	0x00000001
        /*0094*/ 	.word	0x00000001


	//----- nvinfo : EIATTR_CBANK_PARAM_SIZE
	.align		4
.L_29:
        /*0098*/ 	.byte	0x03, 0x19
        /*009a*/ 	.short	0x0034


	//----- nvinfo : EIATTR_PARAM_CBANK
	.align		4
        /*009c*/ 	.byte	0x04, 0x0a
        /*009e*/ 	.short	(.L_31 - .L_30)
	.align		4
.L_30:
        /*00a0*/ 	.word	index@(.nv.constant0.triton_poi_fused__native_batch_norm_legit_no_training_relu_14)
        /*00a4*/ 	.short	0x0210
        /*00a6*/ 	.short	0x0034


	//----- nvinfo : EIATTR_SW_WAR
	.align		4
.L_31:
        /*00a8*/ 	.byte	0x04, 0x36
        /*00aa*/ 	.short	(.L_33 - .L_32)
.L_32:
        /*00ac*/ 	.word	0x00000008
.L_33:


//--------------------- .nv.callgraph             --------------------------
	.section	.nv.callgraph,"",@"SHT_CUDA_CALLGRAPH"
	.align	4
	.sectionentsize	8
	.align		4
        /*0000*/ 	.word	0x00000000
	.align		4
        /*0004*/ 	.word	0xffffffff
	.align		4
        /*0008*/ 	.word	0x00000000
	.align		4
        /*000c*/ 	.word	0xfffffffe
	.align		4
        /*0010*/ 	.word	0x00000000
	.align		4
        /*0014*/ 	.word	0xfffffffd
	.align		4
        /*0018*/ 	.word	0x00000000
	.align		4
        /*001c*/ 	.word	0xfffffffc


//--------------------- .nv.constant4             --------------------------
	.section	.nv.constant4,"a",@progbits
	.align	8
	.align		8
.nv.constant4:
        /*0000*/ 	.dword	_$_str
	.align		8
        /*0008*/ 	.dword	_$_str_$_2


//--------------------- .text.triton_poi_fused__native_batch_norm_legit_no_training_relu_14 --------------------------
	.section	.text.triton_poi_fused__native_batch_norm_legit_no_training_relu_14,"ax",@progbits
	.align	128
        .global         triton_poi_fused__native_batch_norm_legit_no_training_relu_14
        .type           triton_poi_fused__native_batch_norm_legit_no_training_relu_14,@function
        .size           triton_poi_fused__native_batch_norm_legit_no_training_relu_14,(.L_x_1 - triton_poi_fused__native_batch_norm_legit_no_training_relu_14)
        .other          triton_poi_fused__native_batch_norm_legit_no_training_relu_14,@"STO_CUDA_ENTRY STV_DEFAULT"
triton_poi_fused__native_batch_norm_legit_no_training_relu_14:
.text.triton_poi_fused__native_batch_norm_legit_no_training_relu_14:
[----:B------:R-:W-:Y:S01]  /*0000*/  LDC R1, c[0x0][0x28] ;  /* 0x00000a00ff017b82 */ /* 0x000fe20000000800 */
[----:B------:R-:W1:Y:S07]  /*0010*/  S2R R0, SR_TID.X ;  /* 0x0000000000007919 */ /* 0x000e6e0000002100 */
[----:B------:R-:W2:Y:S01]  /*0020*/  LDC.64 R2, c[0x0][0x220] ;  /* 0x00008800ff027b82 */ /* 0x000ea20000000a00 */
[----:B------:R-:W-:Y:S01]  /*0030*/  ULDC.64 UR4, c[0x0][0x208] ;  /* 0x0000820000047ab9 */ /* 0x000fe20000000a00 */
[----:B------:R-:W3:Y:S06]  /*0040*/  S2R R7, SR_CTAID.X ;  /* 0x0000000000077919 */ /* 0x000eec0000002500 */
[----:B------:R-:W4:Y:S08]  /*0050*/  LDC.64 R8, c[0x0][0x228] ;  /* 0x00008a00ff087b82 */ /* 0x000f300000000a00 */
[----:B------:R-:W5:Y:S01]  /*0060*/  LDC.64 R10, c[0x0][0x230] ;  /* 0x00008c00ff0a7b82 */ /* 0x000f620000000a00 */
[----:B-1----:R-:W-:-:S02]  /*0070*/  SHF.L.U32 R0, R0, 0x1, RZ ;  /* 0x0000000100007819 */ /* 0x002fc400000006ff */
[----:B---3--:R-:W-:Y:S02]  /*0080*/  SHF.R.S32.HI R5, RZ, 0x17, R7 ;  /* 0x00000017ff057819 */ /* 0x008fe40000011407 */
[----:B------:R-:W-:Y:S02]  /*0090*/  LOP3.LUT R0, R0, 0xfe, RZ, 0xc0, !PT ;  /* 0x000000fe00007812 */ /* 0x000fe400078ec0ff */
[----:B------:R-:W-:Y:S02]  /*00a0*/  SGXT R5, R5, 0x1 ;  /* 0x000000010505781a */ /* 0x000fe40000000200 */
[----:B------:R-:W-:Y:S02]  /*00b0*/  LEA R0, R7, R0, 0x8 ;  /* 0x0000000007007211 */ /* 0x000fe400078e40ff */
[----:B------:R-:W1:Y:S02]  /*00c0*/  LDC.64 R6, c[0x0][0x218] ;  /* 0x00008600ff067b82 */ /* 0x000e640000000a00 */
[----:B------:R-:W-:-:S04]  /*00d0*/  LEA.HI R5, R5, R0, RZ, 0x4 ;  /* 0x0000000005057211 */ /* 0x000fc800078f20ff */
[----:B------:R-:W-:-:S04]  /*00e0*/  LOP3.LUT R5, R5, 0xfffffff0, RZ, 0xc0, !PT ;  /* 0xfffffff005057812 */ /* 0x000fc800078ec0ff */
[----:B------:R-:W-:Y:S02]  /*00f0*/  IADD3 R13, R0, -R5, RZ ;  /* 0x80000005000d7210 */ /* 0x000fe40007ffe0ff */
[----:B------:R-:W3:Y:S03]  /*0100*/  LDC.64 R4, c[0x0][0x210] ;  /* 0x00008400ff047b82 */ /* 0x000ee60000000a00 */
[----:B--2---:R-:W-:-:S06]  /*0110*/  IMAD.WIDE R2, R13, 0x4, R2 ;  /* 0x000000040d027825 */ /* 0x004fcc00078e0202 */
[----:B------:R-:W2:Y:S01]  /*0120*/  LDG.E.EL.64 R2, desc[UR4][R2.64] ;  /* 0x0000000402027981 */ /* 0x000ea2000c2e1b00 */
[----:B-1----:R-:W-:-:S04]  /*0130*/  IMAD.WIDE R6, R13, 0x4, R6 ;  /* 0x000000040d067825 */ /* 0x002fc800078e0206 */
[C---:B----4-:R-:W-:Y:S02]  /*0140*/  IMAD.WIDE R8, R13.reuse, 0x4, R8 ;  /* 0x000000040d087825 */ /* 0x050fe400078e0208 */
[----:B------:R-:W4:Y:S02]  /*0150*/  LDG.E.EL.64 R6, desc[UR4][R6.64] ;  /* 0x0000000406067981 */ /* 0x000f24000c2e1b00 */
[----:B-----5:R-:W-:Y:S02]  /*0160*/  IMAD.WIDE R10, R13, 0x4, R10 ;  /* 0x000000040d0a7825 */ /* 0x020fe400078e020a */
[----:B------:R-:W5:Y:S02]  /*0170*/  LDG.E.EL.64 R8, desc[UR4][R8.64] ;  /* 0x0000000408087981 */ /* 0x000f64000c2e1b00 */
[----:B---3--:R-:W-:Y:S02]  /*0180*/  IMAD.WIDE R4, R0, 0x4, R4 ;  /* 0x0000000400047825 */ /* 0x008fe400078e0204 */
[----:B------:R-:W5:Y:S04]  /*0190*/  LDG.E.EL.64 R10, desc[UR4][R10.64] ;  /* 0x000000040a0a7981 */ /* 0x000f68000c2e1b00 */
[----:B------:R-:W4:Y:S01]  /*01a0*/  LDG.E.64 R4, desc[UR4][R4.64] ;  /* 0x0000000404047981 */ /* 0x000f22000c1e1b00 */
[----:B------:R-:W-:Y:S01]  /*01b0*/  HFMA2.MMA R14, -RZ, RZ, 1.625, 0 ;  /* 0x3e800000ff0e7435 */ /* 0x000fe200000001ff */
[----:B--2---:R-:W-:Y:S01]  /*01c0*/  FADD R2, R2, 9.9999997473787516356e-06 ;  /* 0x3727c5ac02027421 */ /* 0x004fe20000000000 */
[----:B------:R-:W-:-:S03]  /*01d0*/  FADD R3, R3, 9.9999997473787516356e-06 ;  /* 0x3727c5ac03037421 */ /* 0x000fc60000000000 */
[----:B------:R-:W1:Y:S08]  /*01e0*/  MUFU.SQRT R12, R2 ;  /* 0x00000002000c7308 */ /* 0x000e700000002000 */
[----:B------:R2:W3:Y:S01]  /*01f0*/  MUFU.SQRT R13, R3 ;  /* 0x00000003000d7308 */ /* 0x0004e20000002000 */
[C---:B-1----:R-:W-:Y:S02]  /*0200*/  FSETP.GT.AND P0, PT, R12.reuse, 8.50705917302346158658e+37, PT ;  /* 0x7e8000000c00780b */ /* 0x042fe40003f04000 */
[----:B------:R-:W-:Y:S01]  /*0210*/  FSETP.GEU.AND P2, PT, R12, 1.175494350822287508e-38, PT ;  /* 0x008000000c00780b */ /* 0x000fe20003f4e000 */
[----:B--2---:R-:W1:Y:S01]  /*0220*/  LDC.64 R2, c[0x0][0x238] ;  /* 0x00008e00ff027b82 */ /* 0x004e620000000a00 */
[----:B---3--:R-:W-:-:S02]  /*0230*/  FSETP.GT.AND P1, PT, R13, 8.50705917302346158658e+37, PT ;  /* 0x7e8000000d00780b */ /* 0x008fc40003f24000 */
[----:B------:R-:W-:-:S07]  /*0240*/  FSETP.GEU.AND P3, PT, R13, 1.175494350822287508e-38, PT ;  /* 0x008000000d00780b */ /* 0x000fce0003f6e000 */
[----:B------:R-:W-:-:S04]  /*0250*/  @P0 FMUL R12, R12, 0.25 ;  /* 0x3e8000000c0c0820 */ /* 0x000fc80000400000 */
[----:B------:R-:W-:Y:S01]  /*0260*/  @!P2 FMUL R12, R12, 16777216 ;  /* 0x4b8000000c0ca820 */ /* 0x000fe20000400000 */
[----:B------:R-:W-:-:S04]  /*0270*/  @P1 FMUL R13, R13, 0.25 ;  /* 0x3e8000000d0d1820 */ /* 0x000fc80000400000 */
[----:B------:R-:W-:Y:S01]  /*0280*/  @!P3 FMUL R13, R13, 16777216 ;  /* 0x4b8000000d0db820 */ /* 0x000fe20000400000 */
[----:B------:R-:W2:Y:S01]  /*0290*/  MUFU.RCP R12, R12 ;  /* 0x0000000c000c7308 */ /* 0x000ea20000001000 */
[----:B------:R-:W-:-:S07]  /*02a0*/  FSEL R15, R14, 1, P0 ;  /* 0x3f8000000e0f7808 */ /* 0x000fce0000000000 */
[----:B------:R-:W3:Y:S01]  /*02b0*/  MUFU.RCP R13, R13 ;  /* 0x0000000d000d7308 */ /* 0x000ee20000001000 */
[----:B------:R-:W-:Y:S01]  /*02c0*/  FSEL R14, R14, 1, P1 ;  /* 0x3f8000000e0e7808 */ /* 0x000fe20000800000 */
[----:B------:R-:W-:-:S04]  /*02d0*/  @!P2 FMUL R15, R15, 16777216 ;  /* 0x4b8000000f0fa820 */ /* 0x000fc80000400000 */
[----:B------:R-:W-:Y:S01]  /*02e0*/  @!P3 FMUL R14, R14, 16777216 ;  /* 0x4b8000000e0eb820 */ /* 0x000fe20000400000 */
[----:B----4-:R-:W-:Y:S01]  /*02f0*/  FADD R5, R5, -R7 ;  /* 0x8000000705057221 */ /* 0x010fe20000000000 */
[----:B------:R-:W-:Y:S01]  /*0300*/  FADD R4, R4, -R6 ;  /* 0x8000000604047221 */ /* 0x000fe20000000000 */
[----:B--2---:R-:W-:Y:S01]  /*0310*/  FMUL R15, R12, R15 ;  /* 0x0000000f0c0f7220 */ /* 0x004fe20000400000 */
[----:B---3--:R-:W-:-:S03]  /*0320*/  FMUL R14, R13, R14 ;  /* 0x0000000e0d0e7220 */ /* 0x008fc60000400000 */
[----:B------:R-:W-:Y:S01]  /*0330*/  FMUL R15, R4, R15 ;  /* 0x0000000f040f7220 */ /* 0x000fe20000400000 */
[----:B------:R-:W-:-:S03]  /*0340*/  FMUL R14, R5, R14 ;  /* 0x0000000e050e7220 */ /* 0x000fc60000400000 */
[----:B-----5:R-:W-:Y:S01]  /*0350*/  FFMA R8, R8, R15, R10 ;  /* 0x0000000f08087223 */ /* 0x020fe2000000000a */
[----:B------:R-:W-:-:S04]  /*0360*/  FFMA R9, R9, R14, R11 ;  /* 0x0000000e09097223 */ /* 0x000fc8000000000b */
[----:B------:R-:W-:Y:S02]  /*0370*/  FSETP.GEU.AND P0, PT, R8, RZ, PT ;  /* 0x000000ff0800720b */ /* 0x000fe40003f0e000 */
[C---:B------:R-:W-:Y:S01]  /*0380*/  FSETP.GEU.AND P1, PT, R9.reuse, RZ, PT ;  /* 0x000000ff0900720b */ /* 0x040fe20003f2e000 */
[----:B-1----:R-:W-:Y:S01]  /*0390*/  IMAD.WIDE R2, R0, 0x4, R2 ;  /* 0x0000000400027825 */ /* 0x002fe200078e0202 */
[----:B------:R-:W-:Y:S02]  /*03a0*/  FSEL R8, R8, RZ, P0 ;  /* 0x000000ff08087208 */ /* 0x000fe40000000000 */
[----:B------:R-:W-:-:S05]  /*03b0*/  FSEL R9, R9, RZ, P1 ;  /* 0x000000ff09097208 */ /* 0x000fca0000800000 */
[----:B------:R-:W-:Y:S01]  /*03c0*/  STG.E.64 desc[UR4][R2.64], R8 ;  /* 0x0000000802007986 */ /* 0x000fe2000c101b04 */
[----:B------:R-:W-:Y:S05]  /*03d0*/  EXIT ;  /* 0x000000000000794d */ /* 0x000fea0003800000 */
.L_x_0:
[----:B------:R-:W-:-:S00]  /*03e0*/  BRA `(.L_x_0) ;  /* 0xfffffffc00fc7947 */ /* 0x000fc0000383ffff */
[----:B------:R-:W-:-:S00]  /*03f0*/  NOP ;  /* 0x0000000000007918 */ /* 0x000fc00000000000 */
        /* <DEDUP_REMOVED lines=8> */
.L_x_1:


//--------------------- .nv.global.init           --------------------------
	.section	.nv.global.init,"aw",@progbits
.nv.global.init:
	.type		_$_str,@object
	.size		_$_str,(_$_str_$_2 - _$_str)
_$_str:
        /*0000*/ 	.byte	0x5f, 0x5f, 0x43, 0x55, 0x44, 0x41, 0x5f, 0x46, 0x54, 0x5a, 0x00
	.type		_$_str_$_2,@object
	.size		_$_str_$_2,(.L_1 - _$_str_$_2)
_$_str_$_2:
        /*000b*/ 	.byte	0x5f, 0x5f, 0x43, 0x55, 0x44, 0x41, 0x5f, 0x50, 0x52, 0x45, 0x43, 0x5f, 0x53, 0x51, 0x52, 0x54
        /*001b*/ 	.byte	0x00
.L_1:


//--------------------- .nv.constant0.triton_poi_fused__native_batch_norm_legit_no_training_relu_14 --------------------------
	.section	.nv.constant0.triton_poi_fused__native_batch_norm_legit_no_training_relu_14,"a",@progbits
	.sectionflags	@""
	.align	4
.nv.constant0.triton_poi_fused__native_batch_norm_legit_no_training_relu_14:
	.zero		580
